//
// Generated by NVIDIA NVVM Compiler
//
// Compiler Build ID: CL-36424714
// Cuda compilation tools, release 13.0, V13.0.88
// Based on NVVM 20.0.0
//

.version 9.0
.target sm_100
.address_size 64

	// .globl	_Z17add_arrays_kernelPKfS0_Pfi
.extern .func  (.param .b32 func_retval0) vprintf
(
	.param .b64 vprintf_param_0,
	.param .b64 vprintf_param_1
)
;
.global .align 1 .b8 $str[47] = {72, 101, 108, 108, 111, 32, 102, 114, 111, 109, 32, 67, 85, 68, 65, 32, 116, 104, 114, 101, 97, 100, 32, 37, 100, 58, 32, 37, 46, 50, 102, 32, 43, 32, 37, 46, 50, 102, 32, 61, 32, 37, 46, 50, 102, 10};

.visible .entry _Z17add_arrays_kernelPKfS0_Pfi(
	.param .u64 .ptr .align 1 _Z17add_arrays_kernelPKfS0_Pfi_param_0,
	.param .u64 .ptr .align 1 _Z17add_arrays_kernelPKfS0_Pfi_param_1,
	.param .u64 .ptr .align 1 _Z17add_arrays_kernelPKfS0_Pfi_param_2,
	.param .u32 _Z17add_arrays_kernelPKfS0_Pfi_param_3
)
{
	.local .align 16 .b8 	__local_depot0[32];
	.reg .b64 	%SP;
	.reg .b64 	%SPL;
	.reg .pred 	%p<3>;
	.reg .b32 	%r<8>;
	.reg .b32 	%f<6>;
	.reg .b64 	%rd<15>;
	.reg .b64 	%fd<4>;

	mov.u64 	%SPL, __local_depot0;
	cvta.local.u64 	%SP, %SPL;
	ld.param.u64 	%rd3, [_Z17add_arrays_kernelPKfS0_Pfi_param_0];
	ld.param.u64 	%rd4, [_Z17add_arrays_kernelPKfS0_Pfi_param_1];
	ld.param.u64 	%rd5, [_Z17add_arrays_kernelPKfS0_Pfi_param_2];
	ld.param.u32 	%r2, [_Z17add_arrays_kernelPKfS0_Pfi_param_3];
	mov.u32 	%r3, %ctaid.x;
	mov.u32 	%r4, %ntid.x;
	mov.u32 	%r5, %tid.x;
	mad.lo.s32 	%r1, %r3, %r4, %r5;
	setp.ge.s32 	%p1, %r1, %r2;
	@%p1 bra 	$L__BB0_3;
	cvta.to.global.u64 	%rd6, %rd3;
	cvta.to.global.u64 	%rd7, %rd4;
	cvta.to.global.u64 	%rd8, %rd5;
	mul.wide.s32 	%rd9, %r1, 4;
	add.s64 	%rd1, %rd6, %rd9;
	ld.global.f32 	%f2, [%rd1];
	add.s64 	%rd2, %rd7, %rd9;
	ld.global.f32 	%f3, [%rd2];
	add.f32 	%f1, %f2, %f3;
	add.s64 	%rd10, %rd8, %rd9;
	st.global.f32 	[%rd10], %f1;
	setp.gt.s32 	%p2, %r1, 4;
	@%p2 bra 	$L__BB0_3;
	add.u64 	%rd11, %SP, 0;
	add.u64 	%rd12, %SPL, 0;
	ld.global.f32 	%f4, [%rd1];
	cvt.f64.f32 	%fd1, %f4;
	ld.global.f32 	%f5, [%rd2];
	cvt.f64.f32 	%fd2, %f5;
	cvt.f64.f32 	%fd3, %f1;
	st.local.u32 	[%rd12], %r1;
	st.local.f64 	[%rd12+8], %fd1;
	st.local.v2.f64 	[%rd12+16], {%fd2, %fd3};
	mov.u64 	%rd13, $str;
	cvta.global.u64 	%rd14, %rd13;
	{ // callseq 0, 0
	.param .b64 param0;
	st.param.b64 	[param0], %rd14;
	.param .b64 param1;
	st.param.b64 	[param1], %rd11;
	.param .b32 retval0;
	call.uni (retval0), 
	vprintf, 
	(
	param0, 
	param1
	);
	ld.param.b32 	%r6, [retval0];
	} // callseq 0
$L__BB0_3:
	ret;

}


// ===== COMPILED SASS (sm_100) =====

	.target	sm_100

	.elftype	@"ET_EXEC"


//--------------------- .note.nv.tkinfo           --------------------------
	.section	.note.nv.tkinfo,"",@"SHT_NOTE"
	.sectionflags	@"SHF_NOTE_NV_TKINFO"
	.tkinfo
        /*0018*/ 	.word	0x00000002
        /*0030*/ 	.string	""
        /*0030*/ 	.string	"ptxas"
        /*0030*/ 	.string	"Cuda compilation tools, release 13.0, V13.0.88"
        /*0030*/ 	.string	"Build cuda_13.0.r13.0/compiler.36424714_0"
        /*0030*/ 	.string	"-arch sm_100 -m 64 "



//--------------------- .note.nv.cuinfo           --------------------------
	.section	.note.nv.cuinfo,"",@"SHT_NOTE"
	.sectionflags	@"SHF_NOTE_NV_CUINFO"
        /*0018*/ 	.short	0x0002
        /*001a*/ 	.short	0x0064
        /*001c*/ 	.short	0x0082
	.zero		2


//--------------------- .nv.info                  --------------------------
	.section	.nv.info,"",@"SHT_CUDA_INFO"
	.align	4


	//----- nvinfo : EIATTR_REGCOUNT
	.align		4
        /*0000*/ 	.byte	0x04, 0x2f
        /*0002*/ 	.short	(.L_2 - .L_1)
	.align		4
.L_1:
        /*0004*/ 	.word	index@(_Z17add_arrays_kernelPKfS0_Pfi)
        /*0008*/ 	.word	0x00000018


	//----- nvinfo : EIATTR_FRAME_SIZE
	.align		4
.L_2:
        /*000c*/ 	.byte	0x04, 0x11
        /*000e*/ 	.short	(.L_4 - .L_3)
	.align		4
.L_3:
        /*0010*/ 	.word	index@(_Z17add_arrays_kernelPKfS0_Pfi)
        /*0014*/ 	.word	0x00000020


	//----- nvinfo : EIATTR_MIN_STACK_SIZE
	.align		4
.L_4:
        /*0018*/ 	.byte	0x04, 0x12
        /*001a*/ 	.short	(.L_6 - .L_5)
	.align		4
.L_5:
        /*001c*/ 	.word	index@(_Z17add_arrays_kernelPKfS0_Pfi)
        /*0020*/ 	.word	0x00000020
.L_6:


//--------------------- .nv.compat                --------------------------
	.section	.nv.compat,"",@"SHT_CUDA_COMPAT_INFO"
	.align	4
        /*0000*/ 	.byte	0x02, 0x09, 0x00, 0x00, 0x02, 0x02, 0x01, 0x00, 0x02, 0x05, 0x05, 0x00, 0x03, 0x07, 0x01, 0x01
        /*0010*/ 	.byte	0x02, 0x03, 0x00, 0x00, 0x02, 0x06, 0x01, 0x00, 0x04, 0x0b, 0x08, 0x00, 0x09, 0x00, 0x00, 0x00
        /*0020*/ 	.byte	0x00, 0x00, 0x00, 0x00


//--------------------- .nv.info._Z17add_arrays_kernelPKfS0_Pfi --------------------------
	.section	.nv.info._Z17add_arrays_kernelPKfS0_Pfi,"",@"SHT_CUDA_INFO"
	.sectionflags	@""
	.align	4


	//----- nvinfo : EIATTR_CUDA_API_VERSION
	.align		4
        /*0000*/ 	.byte	0x04, 0x37
        /*0002*/ 	.short	(.L_8 - .L_7)
.L_7:
        /*0004*/ 	.word	0x00000082


	//----- nvinfo : EIATTR_KPARAM_INFO
	.align		4
.L_8:
        /*0008*/ 	.byte	0x04, 0x17
        /*000a*/ 	.short	(.L_10 - .L_9)
.L_9:
        /*000c*/ 	.word	0x00000000
        /*0010*/ 	.short	0x0003
        /*0012*/ 	.short	0x0018
        /*0014*/ 	.byte	0x00, 0xf0, 0x11, 0x00


	//----- nvinfo : EIATTR_KPARAM_INFO
	.align		4
.L_10:
        /*0018*/ 	.byte	0x04, 0x17
        /*001a*/ 	.short	(.L_12 - .L_11)
.L_11:
        /*001c*/ 	.word	0x00000000
        /*0020*/ 	.short	0x0002
        /*0022*/ 	.short	0x0010
        /*0024*/ 	.byte	0x00, 0xf5, 0x21, 0x00


	//----- nvinfo : EIATTR_KPARAM_INFO
	.align		4
.L_12:
        /*0028*/ 	.byte	0x04, 0x17
        /*002a*/ 	.short	(.L_14 - .L_13)
.L_13:
        /*002c*/ 	.word	0x00000000
        /*0030*/ 	.short	0x0001
        /*0032*/ 	.short	0x0008
        /*0034*/ 	.byte	0x00, 0xf5, 0x21, 0x00


	//----- nvinfo : EIATTR_KPARAM_INFO
	.align		4
.L_14:
        /*0038*/ 	.byte	0x04, 0x17
        /*003a*/ 	.short	(.L_16 - .L_15)
.L_15:
        /*003c*/ 	.word	0x00000000
        /*0040*/ 	.short	0x0000
        /*0042*/ 	.short	0x0000
        /*0044*/ 	.byte	0x00, 0xf5, 0x21, 0x00


	//----- nvinfo : EIATTR_SPARSE_MMA_MASK
	.align		4
.L_16:
        /*0048*/ 	.byte	0x03, 0x50
        /*004a*/ 	.short	0x0000


	//----- nvinfo : EIATTR_MAXREG_COUNT
	.align		4
        /*004c*/ 	.byte	0x03, 0x1b
        /*004e*/ 	.short	0x00ff


	//----- nvinfo : EIATTR_EXTERNS
	.align		4
        /*0050*/ 	.byte	0x04, 0x0f
        /*0052*/ 	.short	(.L_18 - .L_17)


	//   ....[0]....
	.align		4
.L_17:
        /*0054*/ 	.word	index@(vprintf)


	//----- nvinfo : EIATTR_MERCURY_ISA_VERSION
	.align		4
.L_18:
        /*0058*/ 	.byte	0x03, 0x5f
        /*005a*/ 	.short	0x0101


	//----- nvinfo : EIATTR_VRC_CTA_INIT_COUNT
	.align		4
        /*005c*/ 	.byte	0x02, 0x4a
	.zero		1
	.zero		1


	//----- nvinfo : EIATTR_SYSCALL_OFFSETS
	.align		4
        /*0060*/ 	.byte	0x04, 0x46
        /*0062*/ 	.short	(.L_20 - .L_19)


	//   ....[0]....
.L_19:
        /*0064*/ 	.word	0x00000280


	//----- nvinfo : EIATTR_EXIT_INSTR_OFFSETS
	.align		4
.L_20:
        /*0068*/ 	.byte	0x04, 0x1c
        /*006a*/ 	.short	(.L_22 - .L_21)


	//   ....[0]....
.L_21:
        /*006c*/ 	.word	0x000000c0


	//   ....[1]....
        /*0070*/ 	.word	0x00000190


	//   ....[2]....
        /*0074*/ 	.word	0x00000290


	//----- nvinfo : EIATTR_CRS_STACK_SIZE
	.align		4
.L_22:
        /*0078*/ 	.byte	0x04, 0x1e
        /*007a*/ 	.short	(.L_24 - .L_23)
.L_23:
        /*007c*/ 	.word	0x00000000


	//----- nvinfo : EIATTR_CBANK_PARAM_SIZE
	.align		4
.L_24:
        /*0080*/ 	.byte	0x03, 0x19
        /*0082*/ 	.short	0x001c


	//----- nvinfo : EIATTR_PARAM_CBANK
	.align		4
        /*0084*/ 	.byte	0x04, 0x0a
        /*0086*/ 	.short	(.L_26 - .L_25)
	.align		4
.L_25:
        /*0088*/ 	.word	index@(.nv.constant0._Z17add_arrays_kernelPKfS0_Pfi)
        /*008c*/ 	.short	0x0380
        /*008e*/ 	.short	0x001c


	//----- nvinfo : EIATTR_SW_WAR
	.align		4
.L_26:
        /*0090*/ 	.byte	0x04, 0x36
        /*0092*/ 	.short	(.L_28 - .L_27)
.L_27:
        /*0094*/ 	.word	0x00000008
.L_28:


//--------------------- .nv.callgraph             --------------------------
	.section	.nv.callgraph,"",@"SHT_CUDA_CALLGRAPH"
	.align	4
	.sectionentsize	8
	.align		4
        /*0000*/ 	.word	0x00000000
	.align		4
        /*0004*/ 	.word	0xffffffff
	.align		4
        /*0008*/ 	.word	index@(_Z17add_arrays_kernelPKfS0_Pfi)
	.align		4
        /*000c*/ 	.word	index@(vprintf)
	.align		4
        /*0010*/ 	.word	0x00000000
	.align		4
        /*0014*/ 	.word	0xfffffffe
	.align		4
        /*0018*/ 	.word	0x00000000
	.align		4
        /*001c*/ 	.word	0xfffffffd
	.align		4
        /*0020*/ 	.word	0x00000000
	.align		4
        /*0024*/ 	.word	0xfffffffc


//--------------------- .nv.constant4             --------------------------
	.section	.nv.constant4,"a",@progbits
	.align	8
	.align		8
.nv.constant4:
        /*0000*/ 	.dword	vprintf
	.align		8
        /*0008*/ 	.dword	$str


//--------------------- .text._Z17add_arrays_kernelPKfS0_Pfi --------------------------
	.section	.text._Z17add_arrays_kernelPKfS0_Pfi,"ax",@progbits
	.align	128
        .global         _Z17add_arrays_kernelPKfS0_Pfi
        .type           _Z17add_arrays_kernelPKfS0_Pfi,@function
        .size           _Z17add_arrays_kernelPKfS0_Pfi,(.L_x_2 - _Z17add_arrays_kernelPKfS0_Pfi)
        .other          _Z17add_arrays_kernelPKfS0_Pfi,@"STO_CUDA_ENTRY STV_DEFAULT"
_Z17add_arrays_kernelPKfS0_Pfi:
.text._Z17add_arrays_kernelPKfS0_Pfi:
[----:B------:R-:W0:Y:S01]  /*0000*/  LDC R1, c[0x0][0x37c] ;  /* 0x0000df00ff017b82 */ /* 0x000e220000000800 */
[----:B------:R-:W1:Y:S01]  /*0010*/  S2R R3, SR_TID.X ;  /* 0x0000000000037919 */ /* 0x000e620000002100 */
[----:B------:R-:W2:Y:S06]  /*0020*/  LDCU UR5, c[0x0][0x2fc] ;  /* 0x00005f80ff0577ac */ /* 0x000eac0008000800 */
[----:B------:R-:W1:Y:S01]  /*0030*/  S2UR UR6, SR_CTAID.X ;  /* 0x00000000000679c3 */ /* 0x000e620000002500 */
[----:B0-----:R-:W-:Y:S01]  /*0040*/  VIADD R1, R1, 0xffffffe0 ;  /* 0xffffffe001017836 */ /* 0x001fe20000000000 */
[----:B------:R-:W0:Y:S01]  /*0050*/  LDCU UR7, c[0x0][0x398] ;  /* 0x00007300ff0777ac */ /* 0x000e220008000800 */
[----:B------:R-:W3:Y:S05]  /*0060*/  LDCU UR4, c[0x0][0x2f8] ;  /* 0x00005f00ff0477ac */ /* 0x000eea0008000800 */
[----:B------:R-:W1:Y:S01]  /*0070*/  LDC R0, c[0x0][0x360] ;  /* 0x0000d800ff007b82 */ /* 0x000e620000000800 */
[----:B---3--:R-:W-:-:S05]  /*0080*/  IADD3 R6, P1, PT, R1, UR4, RZ ;  /* 0x0000000401067c10 */ /* 0x008fca000ff3e0ff */
[----:B--2---:R-:W-:Y:S02]  /*0090*/  IMAD.X R7, RZ, RZ, UR5, P1 ;  /* 0x00000005ff077e24 */ /* 0x004fe400088e06ff */
[----:B-1----:R-:W-:-:S05]  /*00a0*/  IMAD R0, R0, UR6, R3 ;  /* 0x0000000600007c24 */ /* 0x002fca000f8e0203 */
[----:B0-----:R-:W-:-:S13]  /*00b0*/  ISETP.GE.AND P0, PT, R0, UR7, PT ;  /* 0x0000000700007c0c */ /* 0x001fda000bf06270 */
[----:B------:R-:W-:Y:S05]  /*00c0*/  @P0 EXIT ;  /* 0x000000000000094d */ /* 0x000fea0003800000 */
[----:B------:R-:W0:Y:S01]  /*00d0*/  LDC.64 R4, c[0x0][0x380] ;  /* 0x0000e000ff047b82 */ /* 0x000e220000000a00 */
[----:B------:R-:W1:Y:S07]  /*00e0*/  LDCU.64 UR4, c[0x0][0x358] ;  /* 0x00006b00ff0477ac */ /* 0x000e6e0008000a00 */
[----:B------:R-:W2:Y:S08]  /*00f0*/  LDC.64 R2, c[0x0][0x388] ;  /* 0x0000e200ff027b82 */ /* 0x000eb00000000a00 */
[----:B------:R-:W3:Y:S01]  /*0100*/  LDC.64 R8, c[0x0][0x390] ;  /* 0x0000e400ff087b82 */ /* 0x000ee20000000a00 */
[----:B0-----:R-:W-:-:S05]  /*0110*/  IMAD.WIDE R4, R0, 0x4, R4 ;  /* 0x0000000400047825 */ /* 0x001fca00078e0204 */
[----:B-1----:R-:W4:Y:S01]  /*0120*/  LDG.E R10, desc[UR4][R4.64] ;  /* 0x00000004040a7981 */ /* 0x002f22000c1e1900 */
[----:B--2---:R-:W-:-:S05]  /*0130*/  IMAD.WIDE R2, R0, 0x4, R2 ;  /* 0x0000000400027825 */ /* 0x004fca00078e0202 */
[----:B------:R-:W4:Y:S01]  /*0140*/  LDG.E R11, desc[UR4][R2.64] ;  /* 0x00000004020b7981 */ /* 0x000f22000c1e1900 */
[C---:B------:R-:W-:Y:S01]  /*0150*/  ISETP.GT.AND P0, PT, R0.reuse, 0x4, PT ;  /* 0x000000040000780c */ /* 0x040fe20003f04270 */
[----:B---3--:R-:W-:-:S04]  /*0160*/  IMAD.WIDE R8, R0, 0x4, R8 ;  /* 0x0000000400087825 */ /* 0x008fc800078e0208 */
[----:B----4-:R-:W-:-:S05]  /*0170*/  FADD R10, R10, R11 ;  /* 0x0000000b0a0a7221 */ /* 0x010fca0000000000 */
[----:B------:R0:W-:Y:S03]  /*0180*/  STG.E desc[UR4][R8.64], R10 ;  /* 0x0000000a08007986 */ /* 0x0001e6000c101904 */
[----:B------:R-:W-:Y:S05]  /*0190*/  @P0 EXIT ;  /* 0x000000000000094d */ /* 0x000fea0003800000 */
[----:B------:R1:W2:Y:S04]  /*01a0*/  LDG.E R12, desc[UR4][R4.64] ;  /* 0x00000004040c7981 */ /* 0x0002a8000c1e1900 */
[----:B0-----:R-:W3:Y:S01]  /*01b0*/  LDG.E R8, desc[UR4][R2.64] ;  /* 0x0000000402087981 */ /* 0x001ee2000c1e1900 */
[----:B------:R-:W-:Y:S01]  /*01c0*/  F2F.F64.F32 R10, R10 ;  /* 0x0000000a000a7310 */ /* 0x000fe20000201800 */
[----:B------:R-:W-:Y:S01]  /*01d0*/  MOV R14, 0x0 ;  /* 0x00000000000e7802 */ /* 0x000fe20000000f00 */
[----:B------:R-:W1:Y:S01]  /*01e0*/  LDCU.64 UR4, c[0x4][0x8] ;  /* 0x01000100ff0477ac */ /* 0x000e620008000a00 */
[----:B------:R0:W-:Y:S04]  /*01f0*/  STL [R1], R0 ;  /* 0x0000000001007387 */ /* 0x0001e80000100800 */
[----:B------:R-:W4:Y:S01]  /*0200*/  LDC.64 R14, c[0x4][R14] ;  /* 0x010000000e0e7b82 */ /* 0x000f220000000a00 */
[----:B-1----:R-:W-:-:S02]  /*0210*/  MOV R4, UR4 ;  /* 0x0000000400047c02 */ /* 0x002fc40008000f00 */
[----:B------:R-:W-:Y:S01]  /*0220*/  MOV R5, UR5 ;  /* 0x0000000500057c02 */ /* 0x000fe20008000f00 */
[----:B--2---:R-:W1:Y:S08]  /*0230*/  F2F.F64.F32 R12, R12 ;  /* 0x0000000c000c7310 */ /* 0x004e700000201800 */
[----:B---3--:R-:W2:Y:S01]  /*0240*/  F2F.F64.F32 R8, R8 ;  /* 0x0000000800087310 */ /* 0x008ea20000201800 */
[----:B-1----:R0:W-:Y:S04]  /*0250*/  STL.64 [R1+0x8], R12 ;  /* 0x0000080c01007387 */ /* 0x0021e80000100a00 */
[----:B--2-4-:R0:W-:Y:S02]  /*0260*/  STL.128 [R1+0x10], R8 ;  /* 0x0000100801007387 */ /* 0x0141e40000100c00 */
[----:B------:R-:W-:-:S07]  /*0270*/  LEPC R20, `(.L_x_0) ;  /* 0x000000001014794e */ /* 0x000fce0000000000 */
[----:B0-----:R-:W-:Y:S05]  /*0280*/  CALL.ABS.NOINC R14 ;  /* 0x000000000e007343 */ /* 0x001fea0003c00000 */
.L_x_0:
[----:B------:R-:W-:Y:S05]  /*0290*/  EXIT ;  /* 0x000000000000794d */ /* 0x000fea0003800000 */
.L_x_1:
[----:B------:R-:W-:-:S00]  /*02a0*/  BRA `(.L_x_1) ;  /* 0xfffffffc00fc7947 */ /* 0x000fc0000383ffff */
[----:B------:R-:W-:-:S00]  /*02b0*/  NOP ;  /* 0x0000000000007918 */ /* 0x000fc00000000000 */
        /* <DEDUP_REMOVED lines=12> */
.L_x_2:


//--------------------- .nv.global.init           --------------------------
	.section	.nv.global.init,"aw",@progbits
.nv.global.init:
	.type		$str,@object
	.size		$str,(.L_0 - $str)
$str:
        /*0000*/ 	.byte	0x48, 0x65, 0x6c, 0x6c, 0x6f, 0x20, 0x66, 0x72, 0x6f, 0x6d, 0x20, 0x43, 0x55, 0x44, 0x41, 0x20
        /*0010*/ 	.byte	0x74, 0x68, 0x72, 0x65, 0x61, 0x64, 0x20, 0x25, 0x64, 0x3a, 0x20, 0x25, 0x2e, 0x32, 0x66, 0x20
        /*0020*/ 	.byte	0x2b, 0x20, 0x25, 0x2e, 0x32, 0x66, 0x20, 0x3d, 0x20, 0x25, 0x2e, 0x32, 0x66, 0x0a, 0x00
.L_0:


//--------------------- .nv.shared.reserved.0     --------------------------
	.section	.nv.shared.reserved.0,"aw",@nobits
	.weak		__nv_reservedSMEM_offset_0_alias
	.size		__nv_reservedSMEM_offset_0_alias, 0, 64
	.other		__nv_reservedSMEM_offset_0_alias,@"STO_CUDA_RESERVED_SHARED STV_DEFAULT"
__nv_reservedSMEM_offset_0_alias:
	.zero		0
	.zero		64


//--------------------- .nv.constant0._Z17add_arrays_kernelPKfS0_Pfi --------------------------
	.section	.nv.constant0._Z17add_arrays_kernelPKfS0_Pfi,"a",@progbits
	.sectionflags	@""
	.align	4
.nv.constant0._Z17add_arrays_kernelPKfS0_Pfi:
	.zero		924


//--------------------- SYMBOLS --------------------------

	.type		.nv.reservedSmem.offset0,@object
	.size		.nv.reservedSmem.offset0,0x4
	.type		vprintf,@function
